//
// Generated by NVIDIA NVVM Compiler
//
// Compiler Build ID: CL-36424714
// Cuda compilation tools, release 13.0, V13.0.88
// Based on NVVM 20.0.0
//

.version 9.0
.target sm_100
.address_size 64


.entry _Z6kernelv()
{


	ret;

}


// ===== COMPILED SASS (sm_100) =====

	.target	sm_100

	.elftype	@"ET_EXEC"


//--------------------- .note.nv.tkinfo           --------------------------
	.section	.note.nv.tkinfo,"",@"SHT_NOTE"
	.sectionflags	@"SHF_NOTE_NV_TKINFO"
	.tkinfo
        /*0018*/ 	.word	0x00000002
        /*0030*/ 	.string	""
        /*0030*/ 	.string	"ptxas"
        /*0030*/ 	.string	"Cuda compilation tools, release 13.0, V13.0.88"
        /*0030*/ 	.string	"Build cuda_13.0.r13.0/compiler.36424714_0"
        /*0030*/ 	.string	"-arch sm_100 -m 64 "



//--------------------- .note.nv.cuinfo           --------------------------
	.section	.note.nv.cuinfo,"",@"SHT_NOTE"
	.sectionflags	@"SHF_NOTE_NV_CUINFO"
        /*0018*/ 	.short	0x0002
        /*001a*/ 	.short	0x0064
        /*001c*/ 	.short	0x0082
	.zero		2


//--------------------- .nv.info                  --------------------------
	.section	.nv.info,"",@"SHT_CUDA_INFO"
	.align	4


	//----- nvinfo : EIATTR_REGCOUNT
	.align		4
        /*0000*/ 	.byte	0x04, 0x2f
        /*0002*/ 	.short	(.L_1 - .L_0)
	.align		4
.L_0:
        /*0004*/ 	.word	index@(_Z6kernelv)
        /*0008*/ 	.word	0x00000004


	//----- nvinfo : EIATTR_FRAME_SIZE
	.align		4
.L_1:
        /*000c*/ 	.byte	0x04, 0x11
        /*000e*/ 	.short	(.L_3 - .L_2)
	.align		4
.L_2:
        /*0010*/ 	.word	index@(_Z6kernelv)
        /*0014*/ 	.word	0x00000000


	//----- nvinfo : EIATTR_MIN_STACK_SIZE
	.align		4
.L_3:
        /*0018*/ 	.byte	0x04, 0x12
        /*001a*/ 	.short	(.L_5 - .L_4)
	.align		4
.L_4:
        /*001c*/ 	.word	index@(_Z6kernelv)
        /*0020*/ 	.word	0x00000000
.L_5:


//--------------------- .nv.compat                --------------------------
	.section	.nv.compat,"",@"SHT_CUDA_COMPAT_INFO"
	.align	4
        /*0000*/ 	.byte	0x02, 0x09, 0x00, 0x00, 0x02, 0x02, 0x01, 0x00, 0x02, 0x05, 0x05, 0x00, 0x03, 0x07, 0x01, 0x01
        /*0010*/ 	.byte	0x02, 0x03, 0x00, 0x00, 0x02, 0x06, 0x01, 0x00, 0x04, 0x0b, 0x08, 0x00, 0x09, 0x00, 0x00, 0x00
        /*0020*/ 	.byte	0x00, 0x00, 0x00, 0x00


//--------------------- .nv.info._Z6kernelv       --------------------------
	.section	.nv.info._Z6kernelv,"",@"SHT_CUDA_INFO"
	.sectionflags	@""
	.align	4


	//----- nvinfo : EIATTR_CUDA_API_VERSION
	.align		4
        /*0000*/ 	.byte	0x04, 0x37
        /*0002*/ 	.short	(.L_7 - .L_6)
.L_6:
        /*0004*/ 	.word	0x00000082


	//----- nvinfo : EIATTR_SPARSE_MMA_MASK
	.align		4
.L_7:
        /*0008*/ 	.byte	0x03, 0x50
        /*000a*/ 	.short	0x0000


	//----- nvinfo : EIATTR_MAXREG_COUNT
	.align		4
        /*000c*/ 	.byte	0x03, 0x1b
        /*000e*/ 	.short	0x00ff


	//----- nvinfo : EIATTR_MERCURY_ISA_VERSION
	.align		4
        /*0010*/ 	.byte	0x03, 0x5f
        /*0012*/ 	.short	0x0101


	//----- nvinfo : EIATTR_VRC_CTA_INIT_COUNT
	.align		4
        /*0014*/ 	.byte	0x02, 0x4a
	.zero		1
	.zero		1


	//----- nvinfo : EIATTR_EXIT_INSTR_OFFSETS
	.align		4
        /*0018*/ 	.byte	0x04, 0x1c
        /*001a*/ 	.short	(.L_9 - .L_8)


	//   ....[0]....
.L_8:
        /*001c*/ 	.word	0x00000010


	//----- nvinfo : EIATTR_SW_WAR
	.align		4
.L_9:
        /*0020*/ 	.byte	0x04, 0x36
        /*0022*/ 	.short	(.L_11 - .L_10)
.L_10:
        /*0024*/ 	.word	0x00000008
.L_11:


//--------------------- .nv.callgraph             --------------------------
	.section	.nv.callgraph,"",@"SHT_CUDA_CALLGRAPH"
	.align	4
	.sectionentsize	8
	.align		4
        /*0000*/ 	.word	0x00000000
	.align		4
        /*0004*/ 	.word	0xffffffff
	.align		4
        /*0008*/ 	.word	0x00000000
	.align		4
        /*000c*/ 	.word	0xfffffffe
	.align		4
        /*0010*/ 	.word	0x00000000
	.align		4
        /*0014*/ 	.word	0xfffffffd
	.align		4
        /*0018*/ 	.word	0x00000000
	.align		4
        /*001c*/ 	.word	0xfffffffc


//--------------------- .text._Z6kernelv          --------------------------
	.section	.text._Z6kernelv,"ax",@progbits
	.align	128
.text._Z6kernelv:
        .type           _Z6kernelv,@function
        .size           _Z6kernelv,(.L_x_1 - _Z6kernelv)
        .other          _Z6kernelv,@"STO_CUDA_ENTRY STV_DEFAULT"
_Z6kernelv:
[----:B------:R-:W-:Y:S01]  /*0000*/  LDC R1, c[0x0][0x37c] ;  /* 0x0000df00ff017b82 */ /* 0x000fe20000000800 */
[----:B------:R-:W-:Y:S05]  /*0010*/  EXIT ;  /* 0x000000000000794d */ /* 0x000fea0003800000 */
.L_x_0:
[----:B------:R-:W-:-:S00]  /*0020*/  BRA `(.L_x_0) ;  /* 0xfffffffc00fc7947 */ /* 0x000fc0000383ffff */
[----:B------:R-:W-:-:S00]  /*0030*/  NOP ;  /* 0x0000000000007918 */ /* 0x000fc00000000000 */
        /* <DEDUP_REMOVED lines=12> */
.L_x_1:


//--------------------- .nv.shared.reserved.0     --------------------------
	.section	.nv.shared.reserved.0,"aw",@nobits
	.weak		__nv_reservedSMEM_offset_0_alias
	.size		__nv_reservedSMEM_offset_0_alias, 0, 64
	.other		__nv_reservedSMEM_offset_0_alias,@"STO_CUDA_RESERVED_SHARED STV_DEFAULT"
__nv_reservedSMEM_offset_0_alias:
	.zero		0
	.zero		64


//--------------------- .nv.constant0._Z6kernelv  --------------------------
	.section	.nv.constant0._Z6kernelv,"a",@progbits
	.sectionflags	@""
	.align	4
.nv.constant0._Z6kernelv:
	.zero		896


//--------------------- SYMBOLS --------------------------

	.type		.nv.reservedSmem.offset0,@object
	.size		.nv.reservedSmem.offset0,0x4
